//
// Generated by NVIDIA NVVM Compiler
//
// Compiler Build ID: CL-36424714
// Cuda compilation tools, release 13.0, V13.0.88
// Based on NVVM 20.0.0
//

.version 9.0
.target sm_100
.address_size 64

	// .globl	_Z8MyKernelv

.visible .entry _Z8MyKernelv()
{


	ret;

}
	// .globl	_Z13MyKernelFlopsffff
.visible .entry _Z13MyKernelFlopsffff(
	.param .f32 _Z13MyKernelFlopsffff_param_0,
	.param .f32 _Z13MyKernelFlopsffff_param_1,
	.param .f32 _Z13MyKernelFlopsffff_param_2,
	.param .f32 _Z13MyKernelFlopsffff_param_3
)
{


	ret;

}
	// .globl	_Z12MyKernelIopsiiii
.visible .entry _Z12MyKernelIopsiiii(
	.param .u32 _Z12MyKernelIopsiiii_param_0,
	.param .u32 _Z12MyKernelIopsiiii_param_1,
	.param .u32 _Z12MyKernelIopsiiii_param_2,
	.param .u32 _Z12MyKernelIopsiiii_param_3
)
{


	ret;

}


// ===== COMPILED SASS (sm_100) =====

	.target	sm_100

	.elftype	@"ET_EXEC"


//--------------------- .note.nv.tkinfo           --------------------------
	.section	.note.nv.tkinfo,"",@"SHT_NOTE"
	.sectionflags	@"SHF_NOTE_NV_TKINFO"
	.tkinfo
        /*0018*/ 	.word	0x00000002
        /*0030*/ 	.string	""
        /*0030*/ 	.string	"ptxas"
        /*0030*/ 	.string	"Cuda compilation tools, release 13.0, V13.0.88"
        /*0030*/ 	.string	"Build cuda_13.0.r13.0/compiler.36424714_0"
        /*0030*/ 	.string	"-arch sm_100 -m 64 "



//--------------------- .note.nv.cuinfo           --------------------------
	.section	.note.nv.cuinfo,"",@"SHT_NOTE"
	.sectionflags	@"SHF_NOTE_NV_CUINFO"
        /*0018*/ 	.short	0x0002
        /*001a*/ 	.short	0x0064
        /*001c*/ 	.short	0x0082
	.zero		2


//--------------------- .nv.info                  --------------------------
	.section	.nv.info,"",@"SHT_CUDA_INFO"
	.align	4


	//----- nvinfo : EIATTR_REGCOUNT
	.align		4
        /*0000*/ 	.byte	0x04, 0x2f
        /*0002*/ 	.short	(.L_1 - .L_0)
	.align		4
.L_0:
        /*0004*/ 	.word	index@(_Z8MyKernelv)
        /*0008*/ 	.word	0x00000004


	//----- nvinfo : EIATTR_FRAME_SIZE
	.align		4
.L_1:
        /*000c*/ 	.byte	0x04, 0x11
        /*000e*/ 	.short	(.L_3 - .L_2)
	.align		4
.L_2:
        /*0010*/ 	.word	index@(_Z8MyKernelv)
        /*0014*/ 	.word	0x00000000


	//----- nvinfo : EIATTR_REGCOUNT
	.align		4
.L_3:
        /*0018*/ 	.byte	0x04, 0x2f
        /*001a*/ 	.short	(.L_5 - .L_4)
	.align		4
.L_4:
        /*001c*/ 	.word	index@(_Z13MyKernelFlopsffff)
        /*0020*/ 	.word	0x00000004


	//----- nvinfo : EIATTR_FRAME_SIZE
	.align		4
.L_5:
        /*0024*/ 	.byte	0x04, 0x11
        /*0026*/ 	.short	(.L_7 - .L_6)
	.align		4
.L_6:
        /*0028*/ 	.word	index@(_Z13MyKernelFlopsffff)
        /*002c*/ 	.word	0x00000000


	//----- nvinfo : EIATTR_REGCOUNT
	.align		4
.L_7:
        /*0030*/ 	.byte	0x04, 0x2f
        /*0032*/ 	.short	(.L_9 - .L_8)
	.align		4
.L_8:
        /*0034*/ 	.word	index@(_Z12MyKernelIopsiiii)
        /*0038*/ 	.word	0x00000004


	//----- nvinfo : EIATTR_FRAME_SIZE
	.align		4
.L_9:
        /*003c*/ 	.byte	0x04, 0x11
        /*003e*/ 	.short	(.L_11 - .L_10)
	.align		4
.L_10:
        /*0040*/ 	.word	index@(_Z12MyKernelIopsiiii)
        /*0044*/ 	.word	0x00000000


	//----- nvinfo : EIATTR_MIN_STACK_SIZE
	.align		4
.L_11:
        /*0048*/ 	.byte	0x04, 0x12
        /*004a*/ 	.short	(.L_13 - .L_12)
	.align		4
.L_12:
        /*004c*/ 	.word	index@(_Z12MyKernelIopsiiii)
        /*0050*/ 	.word	0x00000000


	//----- nvinfo : EIATTR_MIN_STACK_SIZE
	.align		4
.L_13:
        /*0054*/ 	.byte	0x04, 0x12
        /*0056*/ 	.short	(.L_15 - .L_14)
	.align		4
.L_14:
        /*0058*/ 	.word	index@(_Z13MyKernelFlopsffff)
        /*005c*/ 	.word	0x00000000


	//----- nvinfo : EIATTR_MIN_STACK_SIZE
	.align		4
.L_15:
        /*0060*/ 	.byte	0x04, 0x12
        /*0062*/ 	.short	(.L_17 - .L_16)
	.align		4
.L_16:
        /*0064*/ 	.word	index@(_Z8MyKernelv)
        /*0068*/ 	.word	0x00000000
.L_17:


//--------------------- .nv.compat                --------------------------
	.section	.nv.compat,"",@"SHT_CUDA_COMPAT_INFO"
	.align	4
        /*0000*/ 	.byte	0x02, 0x09, 0x00, 0x00, 0x02, 0x02, 0x01, 0x00, 0x02, 0x05, 0x05, 0x00, 0x03, 0x07, 0x01, 0x01
        /*0010*/ 	.byte	0x02, 0x03, 0x00, 0x00, 0x02, 0x06, 0x01, 0x00, 0x04, 0x0b, 0x08, 0x00, 0x09, 0x00, 0x00, 0x00
        /*0020*/ 	.byte	0x00, 0x00, 0x00, 0x00


//--------------------- .nv.info._Z12MyKernelIopsiiii --------------------------
	.section	.nv.info._Z12MyKernelIopsiiii,"",@"SHT_CUDA_INFO"
	.sectionflags	@""
	.align	4


	//----- nvinfo : EIATTR_CUDA_API_VERSION
	.align		4
        /*0000*/ 	.byte	0x04, 0x37
        /*0002*/ 	.short	(.L_19 - .L_18)
.L_18:
        /*0004*/ 	.word	0x00000082


	//----- nvinfo : EIATTR_KPARAM_INFO
	.align		4
.L_19:
        /*0008*/ 	.byte	0x04, 0x17
        /*000a*/ 	.short	(.L_21 - .L_20)
.L_20:
        /*000c*/ 	.word	0x00000000
        /*0010*/ 	.short	0x0003
        /*0012*/ 	.short	0x000c
        /*0014*/ 	.byte	0x00, 0xf0, 0x11, 0x00


	//----- nvinfo : EIATTR_KPARAM_INFO
	.align		4
.L_21:
        /*0018*/ 	.byte	0x04, 0x17
        /*001a*/ 	.short	(.L_23 - .L_22)
.L_22:
        /*001c*/ 	.word	0x00000000
        /*0020*/ 	.short	0x0002
        /*0022*/ 	.short	0x0008
        /*0024*/ 	.byte	0x00, 0xf0, 0x11, 0x00


	//----- nvinfo : EIATTR_KPARAM_INFO
	.align		4
.L_23:
        /*0028*/ 	.byte	0x04, 0x17
        /*002a*/ 	.short	(.L_25 - .L_24)
.L_24:
        /*002c*/ 	.word	0x00000000
        /*0030*/ 	.short	0x0001
        /*0032*/ 	.short	0x0004
        /*0034*/ 	.byte	0x00, 0xf0, 0x11, 0x00


	//----- nvinfo : EIATTR_KPARAM_INFO
	.align		4
.L_25:
        /*0038*/ 	.byte	0x04, 0x17
        /*003a*/ 	.short	(.L_27 - .L_26)
.L_26:
        /*003c*/ 	.word	0x00000000
        /*0040*/ 	.short	0x0000
        /*0042*/ 	.short	0x0000
        /*0044*/ 	.byte	0x00, 0xf0, 0x11, 0x00


	//----- nvinfo : EIATTR_SPARSE_MMA_MASK
	.align		4
.L_27:
        /*0048*/ 	.byte	0x03, 0x50
        /*004a*/ 	.short	0x0000


	//----- nvinfo : EIATTR_MAXREG_COUNT
	.align		4
        /*004c*/ 	.byte	0x03, 0x1b
        /*004e*/ 	.short	0x00ff


	//----- nvinfo : EIATTR_MERCURY_ISA_VERSION
	.align		4
        /*0050*/ 	.byte	0x03, 0x5f
        /*0052*/ 	.short	0x0101


	//----- nvinfo : EIATTR_VRC_CTA_INIT_COUNT
	.align		4
        /*0054*/ 	.byte	0x02, 0x4a
	.zero		1
	.zero		1


	//----- nvinfo : EIATTR_EXIT_INSTR_OFFSETS
	.align		4
        /*0058*/ 	.byte	0x04, 0x1c
        /*005a*/ 	.short	(.L_29 - .L_28)


	//   ....[0]....
.L_28:
        /*005c*/ 	.word	0x00000010


	//----- nvinfo : EIATTR_CBANK_PARAM_SIZE
	.align		4
.L_29:
        /*0060*/ 	.byte	0x03, 0x19
        /*0062*/ 	.short	0x0010


	//----- nvinfo : EIATTR_PARAM_CBANK
	.align		4
        /*0064*/ 	.byte	0x04, 0x0a
        /*0066*/ 	.short	(.L_31 - .L_30)
	.align		4
.L_30:
        /*0068*/ 	.word	index@(.nv.constant0._Z12MyKernelIopsiiii)
        /*006c*/ 	.short	0x0380
        /*006e*/ 	.short	0x0010


	//----- nvinfo : EIATTR_SW_WAR
	.align		4
.L_31:
        /*0070*/ 	.byte	0x04, 0x36
        /*0072*/ 	.short	(.L_33 - .L_32)
.L_32:
        /*0074*/ 	.word	0x00000008
.L_33:


//--------------------- .nv.info._Z13MyKernelFlopsffff --------------------------
	.section	.nv.info._Z13MyKernelFlopsffff,"",@"SHT_CUDA_INFO"
	.sectionflags	@""
	.align	4


	//----- nvinfo : EIATTR_CUDA_API_VERSION
	.align		4
        /*0000*/ 	.byte	0x04, 0x37
        /*0002*/ 	.short	(.L_35 - .L_34)
.L_34:
        /*0004*/ 	.word	0x00000082


	//----- nvinfo : EIATTR_KPARAM_INFO
	.align		4
.L_35:
        /*0008*/ 	.byte	0x04, 0x17
        /*000a*/ 	.short	(.L_37 - .L_36)
.L_36:
        /*000c*/ 	.word	0x00000000
        /*0010*/ 	.short	0x0003
        /*0012*/ 	.short	0x000c
        /*0014*/ 	.byte	0x00, 0xf0, 0x11, 0x00


	//----- nvinfo : EIATTR_KPARAM_INFO
	.align		4
.L_37:
        /*0018*/ 	.byte	0x04, 0x17
        /*001a*/ 	.short	(.L_39 - .L_38)
.L_38:
        /*001c*/ 	.word	0x00000000
        /*0020*/ 	.short	0x0002
        /*0022*/ 	.short	0x0008
        /*0024*/ 	.byte	0x00, 0xf0, 0x11, 0x00


	//----- nvinfo : EIATTR_KPARAM_INFO
	.align		4
.L_39:
        /*0028*/ 	.byte	0x04, 0x17
        /*002a*/ 	.short	(.L_41 - .L_40)
.L_40:
        /*002c*/ 	.word	0x00000000
        /*0030*/ 	.short	0x0001
        /*0032*/ 	.short	0x0004
        /*0034*/ 	.byte	0x00, 0xf0, 0x11, 0x00


	//----- nvinfo : EIATTR_KPARAM_INFO
	.align		4
.L_41:
        /*0038*/ 	.byte	0x04, 0x17
        /*003a*/ 	.short	(.L_43 - .L_42)
.L_42:
        /*003c*/ 	.word	0x00000000
        /*0040*/ 	.short	0x0000
        /*0042*/ 	.short	0x0000
        /*0044*/ 	.byte	0x00, 0xf0, 0x11, 0x00


	//----- nvinfo : EIATTR_SPARSE_MMA_MASK
	.align		4
.L_43:
        /*0048*/ 	.byte	0x03, 0x50
        /*004a*/ 	.short	0x0000


	//----- nvinfo : EIATTR_MAXREG_COUNT
	.align		4
        /*004c*/ 	.byte	0x03, 0x1b
        /*004e*/ 	.short	0x00ff


	//----- nvinfo : EIATTR_MERCURY_ISA_VERSION
	.align		4
        /*0050*/ 	.byte	0x03, 0x5f
        /*0052*/ 	.short	0x0101


	//----- nvinfo : EIATTR_VRC_CTA_INIT_COUNT
	.align		4
        /*0054*/ 	.byte	0x02, 0x4a
	.zero		1
	.zero		1


	//----- nvinfo : EIATTR_EXIT_INSTR_OFFSETS
	.align		4
        /*0058*/ 	.byte	0x04, 0x1c
        /*005a*/ 	.short	(.L_45 - .L_44)


	//   ....[0]....
.L_44:
        /*005c*/ 	.word	0x00000010


	//----- nvinfo : EIATTR_CBANK_PARAM_SIZE
	.align		4
.L_45:
        /*0060*/ 	.byte	0x03, 0x19
        /*0062*/ 	.short	0x0010


	//----- nvinfo : EIATTR_PARAM_CBANK
	.align		4
        /*0064*/ 	.byte	0x04, 0x0a
        /*0066*/ 	.short	(.L_47 - .L_46)
	.align		4
.L_46:
        /*0068*/ 	.word	index@(.nv.constant0._Z13MyKernelFlopsffff)
        /*006c*/ 	.short	0x0380
        /*006e*/ 	.short	0x0010


	//----- nvinfo : EIATTR_SW_WAR
	.align		4
.L_47:
        /*0070*/ 	.byte	0x04, 0x36
        /*0072*/ 	.short	(.L_49 - .L_48)
.L_48:
        /*0074*/ 	.word	0x00000008
.L_49:


//--------------------- .nv.info._Z8MyKernelv     --------------------------
	.section	.nv.info._Z8MyKernelv,"",@"SHT_CUDA_INFO"
	.sectionflags	@""
	.align	4


	//----- nvinfo : EIATTR_CUDA_API_VERSION
	.align		4
        /*0000*/ 	.byte	0x04, 0x37
        /*0002*/ 	.short	(.L_51 - .L_50)
.L_50:
        /*0004*/ 	.word	0x00000082


	//----- nvinfo : EIATTR_SPARSE_MMA_MASK
	.align		4
.L_51:
        /*0008*/ 	.byte	0x03, 0x50
        /*000a*/ 	.short	0x0000


	//----- nvinfo : EIATTR_MAXREG_COUNT
	.align		4
        /*000c*/ 	.byte	0x03, 0x1b
        /*000e*/ 	.short	0x00ff


	//----- nvinfo : EIATTR_MERCURY_ISA_VERSION
	.align		4
        /*0010*/ 	.byte	0x03, 0x5f
        /*0012*/ 	.short	0x0101


	//----- nvinfo : EIATTR_VRC_CTA_INIT_COUNT
	.align		4
        /*0014*/ 	.byte	0x02, 0x4a
	.zero		1
	.zero		1


	//----- nvinfo : EIATTR_EXIT_INSTR_OFFSETS
	.align		4
        /*0018*/ 	.byte	0x04, 0x1c
        /*001a*/ 	.short	(.L_53 - .L_52)


	//   ....[0]....
.L_52:
        /*001c*/ 	.word	0x00000010


	//----- nvinfo : EIATTR_SW_WAR
	.align		4
.L_53:
        /*0020*/ 	.byte	0x04, 0x36
        /*0022*/ 	.short	(.L_55 - .L_54)
.L_54:
        /*0024*/ 	.word	0x00000008
.L_55:


//--------------------- .nv.callgraph             --------------------------
	.section	.nv.callgraph,"",@"SHT_CUDA_CALLGRAPH"
	.align	4
	.sectionentsize	8
	.align		4
        /*0000*/ 	.word	0x00000000
	.align		4
        /*0004*/ 	.word	0xffffffff
	.align		4
        /*0008*/ 	.word	0x00000000
	.align		4
        /*000c*/ 	.word	0xfffffffe
	.align		4
        /*0010*/ 	.word	0x00000000
	.align		4
        /*0014*/ 	.word	0xfffffffd
	.align		4
        /*0018*/ 	.word	0x00000000
	.align		4
        /*001c*/ 	.word	0xfffffffc


//--------------------- .text._Z12MyKernelIopsiiii --------------------------
	.section	.text._Z12MyKernelIopsiiii,"ax",@progbits
	.align	128
        .global         _Z12MyKernelIopsiiii
        .type           _Z12MyKernelIopsiiii,@function
        .size           _Z12MyKernelIopsiiii,(.L_x_3 - _Z12MyKernelIopsiiii)
        .other          _Z12MyKernelIopsiiii,@"STO_CUDA_ENTRY STV_DEFAULT"
_Z12MyKernelIopsiiii:
.text._Z12MyKernelIopsiiii:
[----:B------:R-:W-:Y:S01]  /*0000*/  LDC R1, c[0x0][0x37c] ;  /* 0x0000df00ff017b82 */ /* 0x000fe20000000800 */
[----:B------:R-:W-:Y:S05]  /*0010*/  EXIT ;  /* 0x000000000000794d */ /* 0x000fea0003800000 */
.L_x_0:
[----:B------:R-:W-:-:S00]  /*0020*/  BRA `(.L_x_0) ;  /* 0xfffffffc00fc7947 */ /* 0x000fc0000383ffff */
[----:B------:R-:W-:-:S00]  /*0030*/  NOP ;  /* 0x0000000000007918 */ /* 0x000fc00000000000 */
        /* <DEDUP_REMOVED lines=12> */
.L_x_3:


//--------------------- .text._Z13MyKernelFlopsffff --------------------------
	.section	.text._Z13MyKernelFlopsffff,"ax",@progbits
	.align	128
        .global         _Z13MyKernelFlopsffff
        .type           _Z13MyKernelFlopsffff,@function
        .size           _Z13MyKernelFlopsffff,(.L_x_4 - _Z13MyKernelFlopsffff)
        .other          _Z13MyKernelFlopsffff,@"STO_CUDA_ENTRY STV_DEFAULT"
_Z13MyKernelFlopsffff:
.text._Z13MyKernelFlopsffff:
[----:B------:R-:W-:Y:S01]  /*0000*/  LDC R1, c[0x0][0x37c] ;  /* 0x0000df00ff017b82 */ /* 0x000fe20000000800 */
[----:B------:R-:W-:Y:S05]  /*0010*/  EXIT ;  /* 0x000000000000794d */ /* 0x000fea0003800000 */
.L_x_1:
        /* <DEDUP_REMOVED lines=14> */
.L_x_4:


//--------------------- .text._Z8MyKernelv        --------------------------
	.section	.text._Z8MyKernelv,"ax",@progbits
	.align	128
        .global         _Z8MyKernelv
        .type           _Z8MyKernelv,@function
        .size           _Z8MyKernelv,(.L_x_5 - _Z8MyKernelv)
        .other          _Z8MyKernelv,@"STO_CUDA_ENTRY STV_DEFAULT"
_Z8MyKernelv:
.text._Z8MyKernelv:
[----:B------:R-:W-:Y:S01]  /*0000*/  LDC R1, c[0x0][0x37c] ;  /* 0x0000df00ff017b82 */ /* 0x000fe20000000800 */
[----:B------:R-:W-:Y:S05]  /*0010*/  EXIT ;  /* 0x000000000000794d */ /* 0x000fea0003800000 */
.L_x_2:
        /* <DEDUP_REMOVED lines=14> */
.L_x_5:


//--------------------- .nv.shared.reserved.0     --------------------------
	.section	.nv.shared.reserved.0,"aw",@nobits
	.weak		__nv_reservedSMEM_offset_0_alias
	.size		__nv_reservedSMEM_offset_0_alias, 0, 64
	.other		__nv_reservedSMEM_offset_0_alias,@"STO_CUDA_RESERVED_SHARED STV_DEFAULT"
__nv_reservedSMEM_offset_0_alias:
	.zero		0
	.zero		64


//--------------------- .nv.constant0._Z12MyKernelIopsiiii --------------------------
	.section	.nv.constant0._Z12MyKernelIopsiiii,"a",@progbits
	.sectionflags	@""
	.align	4
.nv.constant0._Z12MyKernelIopsiiii:
	.zero		912


//--------------------- .nv.constant0._Z13MyKernelFlopsffff --------------------------
	.section	.nv.constant0._Z13MyKernelFlopsffff,"a",@progbits
	.sectionflags	@""
	.align	4
.nv.constant0._Z13MyKernelFlopsffff:
	.zero		912


//--------------------- .nv.constant0._Z8MyKernelv --------------------------
	.section	.nv.constant0._Z8MyKernelv,"a",@progbits
	.sectionflags	@""
	.align	4
.nv.constant0._Z8MyKernelv:
	.zero		896


//--------------------- SYMBOLS --------------------------

	.type		.nv.reservedSmem.offset0,@object
	.size		.nv.reservedSmem.offset0,0x4
